//
// Generated by NVIDIA NVVM Compiler
//
// Compiler Build ID: CL-36424714
// Cuda compilation tools, release 13.0, V13.0.88
// Based on NVVM 20.0.0
//

.version 9.0
.target sm_100
.address_size 64

	// .globl	_Z10convKernelPiS_S_ii
// _ZZ10convKernelPiS_S_iiE2sh has been demoted

.visible .entry _Z10convKernelPiS_S_ii(
	.param .u64 .ptr .align 1 _Z10convKernelPiS_S_ii_param_0,
	.param .u64 .ptr .align 1 _Z10convKernelPiS_S_ii_param_1,
	.param .u64 .ptr .align 1 _Z10convKernelPiS_S_ii_param_2,
	.param .u32 _Z10convKernelPiS_S_ii_param_3,
	.param .u32 _Z10convKernelPiS_S_ii_param_4
)
{
	.reg .pred 	%p<25>;
	.reg .b32 	%r<160>;
	.reg .b64 	%rd<32>;
	// demoted variable
	.shared .align 4 .b8 _ZZ10convKernelPiS_S_iiE2sh[4096];
	ld.param.u64 	%rd9, [_Z10convKernelPiS_S_ii_param_0];
	ld.param.u64 	%rd10, [_Z10convKernelPiS_S_ii_param_1];
	ld.param.u64 	%rd8, [_Z10convKernelPiS_S_ii_param_2];
	ld.param.u32 	%r89, [_Z10convKernelPiS_S_ii_param_4];
	cvta.to.global.u64 	%rd1, %rd10;
	cvta.to.global.u64 	%rd11, %rd9;
	mov.u32 	%r1, %tid.x;
	mov.u32 	%r91, %ctaid.x;
	mov.u32 	%r2, %ntid.x;
	mad.lo.s32 	%r3, %r91, %r2, %r1;
	mul.wide.s32 	%rd12, %r3, 4;
	add.s64 	%rd2, %rd11, %rd12;
	ld.global.u32 	%r92, [%rd2];
	shl.b32 	%r93, %r1, 2;
	mov.u32 	%r94, _ZZ10convKernelPiS_S_iiE2sh;
	add.s32 	%r4, %r94, %r93;
	st.shared.u32 	[%r4], %r92;
	bar.sync 	0;
	setp.lt.s32 	%p1, %r89, 1;
	mov.b32 	%r159, 0;
	@%p1 bra 	$L__BB0_57;
	and.b32  	%r5, %r89, 7;
	setp.lt.u32 	%p2, %r89, 8;
	mov.b32 	%r151, 0;
	mov.u32 	%r159, %r151;
	@%p2 bra 	$L__BB0_28;
	and.b32  	%r151, %r89, 2147483640;
	mov.b32 	%r133, 0;
	mov.u32 	%r159, %r133;
$L__BB0_3:
	.pragma "nounroll";
	add.s32 	%r9, %r133, %r1;
	setp.ge.u32 	%p3, %r9, %r2;
	shl.b32 	%r98, %r133, 2;
	add.s32 	%r10, %r4, %r98;
	@%p3 bra 	$L__BB0_5;
	ld.shared.u32 	%r135, [%r10];
	bra.uni 	$L__BB0_6;
$L__BB0_5:
	mul.wide.s32 	%rd13, %r133, 4;
	add.s64 	%rd14, %rd2, %rd13;
	ld.global.u32 	%r135, [%rd14];
$L__BB0_6:
	mul.wide.u32 	%rd15, %r133, 4;
	add.s64 	%rd3, %rd1, %rd15;
	ld.global.u32 	%r99, [%rd3];
	mad.lo.s32 	%r14, %r99, %r135, %r159;
	add.s32 	%r100, %r9, 1;
	setp.lt.u32 	%p4, %r100, %r2;
	mul.wide.s32 	%rd16, %r133, 4;
	add.s64 	%rd4, %rd2, %rd16;
	@%p4 bra 	$L__BB0_8;
	ld.global.u32 	%r136, [%rd4+4];
	bra.uni 	$L__BB0_9;
$L__BB0_8:
	ld.shared.u32 	%r136, [%r10+4];
$L__BB0_9:
	ld.global.u32 	%r101, [%rd3+4];
	mad.lo.s32 	%r18, %r101, %r136, %r14;
	add.s32 	%r102, %r9, 2;
	setp.lt.u32 	%p5, %r102, %r2;
	@%p5 bra 	$L__BB0_11;
	ld.global.u32 	%r137, [%rd4+8];
	bra.uni 	$L__BB0_12;
$L__BB0_11:
	ld.shared.u32 	%r137, [%r10+8];
$L__BB0_12:
	ld.global.u32 	%r103, [%rd3+8];
	mad.lo.s32 	%r22, %r103, %r137, %r18;
	add.s32 	%r104, %r9, 3;
	setp.lt.u32 	%p6, %r104, %r2;
	@%p6 bra 	$L__BB0_14;
	ld.global.u32 	%r138, [%rd4+12];
	bra.uni 	$L__BB0_15;
$L__BB0_14:
	ld.shared.u32 	%r138, [%r10+12];
$L__BB0_15:
	ld.global.u32 	%r105, [%rd3+12];
	mad.lo.s32 	%r26, %r105, %r138, %r22;
	add.s32 	%r106, %r9, 4;
	setp.lt.u32 	%p7, %r106, %r2;
	@%p7 bra 	$L__BB0_17;
	ld.global.u32 	%r139, [%rd4+16];
	bra.uni 	$L__BB0_18;
$L__BB0_17:
	ld.shared.u32 	%r139, [%r10+16];
$L__BB0_18:
	ld.global.u32 	%r107, [%rd3+16];
	mad.lo.s32 	%r30, %r107, %r139, %r26;
	add.s32 	%r108, %r9, 5;
	setp.lt.u32 	%p8, %r108, %r2;
	@%p8 bra 	$L__BB0_20;
	ld.global.u32 	%r140, [%rd4+20];
	bra.uni 	$L__BB0_21;
$L__BB0_20:
	ld.shared.u32 	%r140, [%r10+20];
$L__BB0_21:
	ld.global.u32 	%r109, [%rd3+20];
	mad.lo.s32 	%r34, %r109, %r140, %r30;
	add.s32 	%r110, %r9, 6;
	setp.lt.u32 	%p9, %r110, %r2;
	@%p9 bra 	$L__BB0_23;
	ld.global.u32 	%r141, [%rd4+24];
	bra.uni 	$L__BB0_24;
$L__BB0_23:
	ld.shared.u32 	%r141, [%r10+24];
$L__BB0_24:
	ld.global.u32 	%r111, [%rd3+24];
	mad.lo.s32 	%r38, %r111, %r141, %r34;
	add.s32 	%r112, %r9, 7;
	setp.lt.u32 	%p10, %r112, %r2;
	@%p10 bra 	$L__BB0_26;
	ld.global.u32 	%r142, [%rd4+28];
	bra.uni 	$L__BB0_27;
$L__BB0_26:
	ld.shared.u32 	%r142, [%r10+28];
$L__BB0_27:
	ld.global.u32 	%r113, [%rd3+28];
	mad.lo.s32 	%r159, %r113, %r142, %r38;
	add.s32 	%r133, %r133, 8;
	setp.ne.s32 	%p11, %r133, %r151;
	@%p11 bra 	$L__BB0_3;
$L__BB0_28:
	setp.eq.s32 	%p12, %r5, 0;
	@%p12 bra 	$L__BB0_57;
	and.b32  	%r47, %r89, 3;
	setp.lt.u32 	%p13, %r5, 4;
	@%p13 bra 	$L__BB0_43;
	add.s32 	%r48, %r151, %r1;
	setp.lt.u32 	%p14, %r48, %r2;
	shl.b32 	%r115, %r151, 2;
	add.s32 	%r49, %r4, %r115;
	@%p14 bra 	$L__BB0_32;
	mul.wide.u32 	%rd17, %r151, 4;
	add.s64 	%rd18, %rd2, %rd17;
	ld.global.u32 	%r146, [%rd18];
	bra.uni 	$L__BB0_33;
$L__BB0_32:
	ld.shared.u32 	%r146, [%r49];
$L__BB0_33:
	mul.wide.u32 	%rd19, %r151, 4;
	add.s64 	%rd5, %rd1, %rd19;
	ld.global.u32 	%r116, [%rd5];
	mad.lo.s32 	%r53, %r116, %r146, %r159;
	add.s32 	%r117, %r48, 1;
	setp.lt.u32 	%p15, %r117, %r2;
	add.s64 	%rd6, %rd2, %rd19;
	@%p15 bra 	$L__BB0_35;
	ld.global.u32 	%r147, [%rd6+4];
	bra.uni 	$L__BB0_36;
$L__BB0_35:
	ld.shared.u32 	%r147, [%r49+4];
$L__BB0_36:
	ld.global.u32 	%r118, [%rd5+4];
	mad.lo.s32 	%r57, %r118, %r147, %r53;
	add.s32 	%r119, %r48, 2;
	setp.lt.u32 	%p16, %r119, %r2;
	@%p16 bra 	$L__BB0_38;
	ld.global.u32 	%r148, [%rd6+8];
	bra.uni 	$L__BB0_39;
$L__BB0_38:
	ld.shared.u32 	%r148, [%r49+8];
$L__BB0_39:
	ld.global.u32 	%r120, [%rd5+8];
	mad.lo.s32 	%r61, %r120, %r148, %r57;
	add.s32 	%r121, %r48, 3;
	setp.lt.u32 	%p17, %r121, %r2;
	@%p17 bra 	$L__BB0_41;
	ld.global.u32 	%r149, [%rd6+12];
	bra.uni 	$L__BB0_42;
$L__BB0_41:
	ld.shared.u32 	%r149, [%r49+12];
$L__BB0_42:
	ld.global.u32 	%r122, [%rd5+12];
	mad.lo.s32 	%r159, %r122, %r149, %r61;
	add.s32 	%r151, %r151, 4;
$L__BB0_43:
	setp.eq.s32 	%p18, %r47, 0;
	@%p18 bra 	$L__BB0_57;
	setp.eq.s32 	%p19, %r47, 1;
	@%p19 bra 	$L__BB0_52;
	add.s32 	%r70, %r151, %r1;
	setp.lt.u32 	%p20, %r70, %r2;
	shl.b32 	%r124, %r151, 2;
	add.s32 	%r71, %r4, %r124;
	@%p20 bra 	$L__BB0_47;
	mul.wide.s32 	%rd20, %r151, 4;
	add.s64 	%rd21, %rd2, %rd20;
	ld.global.u32 	%r153, [%rd21];
	bra.uni 	$L__BB0_48;
$L__BB0_47:
	ld.shared.u32 	%r153, [%r71];
$L__BB0_48:
	mul.wide.u32 	%rd22, %r151, 4;
	add.s64 	%rd7, %rd1, %rd22;
	ld.global.u32 	%r125, [%rd7];
	mad.lo.s32 	%r75, %r125, %r153, %r159;
	add.s32 	%r126, %r70, 1;
	setp.lt.u32 	%p21, %r126, %r2;
	@%p21 bra 	$L__BB0_50;
	mul.wide.s32 	%rd23, %r151, 4;
	add.s64 	%rd24, %rd2, %rd23;
	ld.global.u32 	%r154, [%rd24+4];
	bra.uni 	$L__BB0_51;
$L__BB0_50:
	ld.shared.u32 	%r154, [%r71+4];
$L__BB0_51:
	ld.global.u32 	%r127, [%rd7+4];
	mad.lo.s32 	%r159, %r127, %r154, %r75;
	add.s32 	%r151, %r151, 2;
$L__BB0_52:
	and.b32  	%r128, %r89, 1;
	setp.eq.b32 	%p22, %r128, 1;
	not.pred 	%p23, %p22;
	@%p23 bra 	$L__BB0_57;
	add.s32 	%r129, %r151, %r1;
	setp.lt.u32 	%p24, %r129, %r2;
	@%p24 bra 	$L__BB0_55;
	mul.wide.s32 	%rd25, %r151, 4;
	add.s64 	%rd26, %rd2, %rd25;
	ld.global.u32 	%r158, [%rd26];
	bra.uni 	$L__BB0_56;
$L__BB0_55:
	shl.b32 	%r130, %r151, 2;
	add.s32 	%r131, %r4, %r130;
	ld.shared.u32 	%r158, [%r131];
$L__BB0_56:
	mul.wide.u32 	%rd27, %r151, 4;
	add.s64 	%rd28, %rd1, %rd27;
	ld.global.u32 	%r132, [%rd28];
	mad.lo.s32 	%r159, %r132, %r158, %r159;
$L__BB0_57:
	cvta.to.global.u64 	%rd29, %rd8;
	add.s64 	%rd31, %rd29, %rd12;
	st.global.u32 	[%rd31], %r159;
	ret;

}


// ===== COMPILED SASS (sm_100) =====

	.target	sm_100

	.elftype	@"ET_EXEC"


//--------------------- .note.nv.tkinfo           --------------------------
	.section	.note.nv.tkinfo,"",@"SHT_NOTE"
	.sectionflags	@"SHF_NOTE_NV_TKINFO"
	.tkinfo
        /*0018*/ 	.word	0x00000002
        /*0030*/ 	.string	""
        /*0030*/ 	.string	"ptxas"
        /*0030*/ 	.string	"Cuda compilation tools, release 13.0, V13.0.88"
        /*0030*/ 	.string	"Build cuda_13.0.r13.0/compiler.36424714_0"
        /*0030*/ 	.string	"-arch sm_100 -m 64 "



//--------------------- .note.nv.cuinfo           --------------------------
	.section	.note.nv.cuinfo,"",@"SHT_NOTE"
	.sectionflags	@"SHF_NOTE_NV_CUINFO"
        /*0018*/ 	.short	0x0002
        /*001a*/ 	.short	0x0064
        /*001c*/ 	.short	0x0082
	.zero		2


//--------------------- .nv.info                  --------------------------
	.section	.nv.info,"",@"SHT_CUDA_INFO"
	.align	4


	//----- nvinfo : EIATTR_REGCOUNT
	.align		4
        /*0000*/ 	.byte	0x04, 0x2f
        /*0002*/ 	.short	(.L_1 - .L_0)
	.align		4
.L_0:
        /*0004*/ 	.word	index@(_Z10convKernelPiS_S_ii)
        /*0008*/ 	.word	0x0000001d


	//----- nvinfo : EIATTR_FRAME_SIZE
	.align		4
.L_1:
        /*000c*/ 	.byte	0x04, 0x11
        /*000e*/ 	.short	(.L_3 - .L_2)
	.align		4
.L_2:
        /*0010*/ 	.word	index@(_Z10convKernelPiS_S_ii)
        /*0014*/ 	.word	0x00000000


	//----- nvinfo : EIATTR_MIN_STACK_SIZE
	.align		4
.L_3:
        /*0018*/ 	.byte	0x04, 0x12
        /*001a*/ 	.short	(.L_5 - .L_4)
	.align		4
.L_4:
        /*001c*/ 	.word	index@(_Z10convKernelPiS_S_ii)
        /*0020*/ 	.word	0x00000000
.L_5:


//--------------------- .nv.compat                --------------------------
	.section	.nv.compat,"",@"SHT_CUDA_COMPAT_INFO"
	.align	4
        /*0000*/ 	.byte	0x02, 0x09, 0x00, 0x00, 0x02, 0x02, 0x01, 0x00, 0x02, 0x05, 0x05, 0x00, 0x03, 0x07, 0x01, 0x01
        /*0010*/ 	.byte	0x02, 0x03, 0x00, 0x00, 0x02, 0x06, 0x01, 0x00, 0x04, 0x0b, 0x08, 0x00, 0x09, 0x00, 0x00, 0x00
        /*0020*/ 	.byte	0x00, 0x00, 0x00, 0x00


//--------------------- .nv.info._Z10convKernelPiS_S_ii --------------------------
	.section	.nv.info._Z10convKernelPiS_S_ii,"",@"SHT_CUDA_INFO"
	.sectionflags	@""
	.align	4


	//----- nvinfo : EIATTR_CUDA_API_VERSION
	.align		4
        /*0000*/ 	.byte	0x04, 0x37
        /*0002*/ 	.short	(.L_7 - .L_6)
.L_6:
        /*0004*/ 	.word	0x00000082


	//----- nvinfo : EIATTR_KPARAM_INFO
	.align		4
.L_7:
        /*0008*/ 	.byte	0x04, 0x17
        /*000a*/ 	.short	(.L_9 - .L_8)
.L_8:
        /*000c*/ 	.word	0x00000000
        /*0010*/ 	.short	0x0004
        /*0012*/ 	.short	0x001c
        /*0014*/ 	.byte	0x00, 0xf0, 0x11, 0x00


	//----- nvinfo : EIATTR_KPARAM_INFO
	.align		4
.L_9:
        /*0018*/ 	.byte	0x04, 0x17
        /*001a*/ 	.short	(.L_11 - .L_10)
.L_10:
        /*001c*/ 	.word	0x00000000
        /*0020*/ 	.short	0x0003
        /*0022*/ 	.short	0x0018
        /*0024*/ 	.byte	0x00, 0xf0, 0x11, 0x00


	//----- nvinfo : EIATTR_KPARAM_INFO
	.align		4
.L_11:
        /*0028*/ 	.byte	0x04, 0x17
        /*002a*/ 	.short	(.L_13 - .L_12)
.L_12:
        /*002c*/ 	.word	0x00000000
        /*0030*/ 	.short	0x0002
        /*0032*/ 	.short	0x0010
        /*0034*/ 	.byte	0x00, 0xf5, 0x21, 0x00


	//----- nvinfo : EIATTR_KPARAM_INFO
	.align		4
.L_13:
        /*0038*/ 	.byte	0x04, 0x17
        /*003a*/ 	.short	(.L_15 - .L_14)
.L_14:
        /*003c*/ 	.word	0x00000000
        /*0040*/ 	.short	0x0001
        /*0042*/ 	.short	0x0008
        /*0044*/ 	.byte	0x00, 0xf5, 0x21, 0x00


	//----- nvinfo : EIATTR_KPARAM_INFO
	.align		4
.L_15:
        /*0048*/ 	.byte	0x04, 0x17
        /*004a*/ 	.short	(.L_17 - .L_16)
.L_16:
        /*004c*/ 	.word	0x00000000
        /*0050*/ 	.short	0x0000
        /*0052*/ 	.short	0x0000
        /*0054*/ 	.byte	0x00, 0xf5, 0x21, 0x00


	//----- nvinfo : EIATTR_SPARSE_MMA_MASK
	.align		4
.L_17:
        /*0058*/ 	.byte	0x03, 0x50
        /*005a*/ 	.short	0x0000


	//----- nvinfo : EIATTR_MAXREG_COUNT
	.align		4
        /*005c*/ 	.byte	0x03, 0x1b
        /*005e*/ 	.short	0x00ff


	//----- nvinfo : EIATTR_NUM_BARRIERS
	.align		4
        /*0060*/ 	.byte	0x02, 0x4c
        /*0062*/ 	.byte	0x01
	.zero		1


	//----- nvinfo : EIATTR_MERCURY_ISA_VERSION
	.align		4
        /*0064*/ 	.byte	0x03, 0x5f
        /*0066*/ 	.short	0x0101


	//----- nvinfo : EIATTR_VRC_CTA_INIT_COUNT
	.align		4
        /*0068*/ 	.byte	0x02, 0x4a
	.zero		1
	.zero		1


	//----- nvinfo : EIATTR_EXIT_INSTR_OFFSETS
	.align		4
        /*006c*/ 	.byte	0x04, 0x1c
        /*006e*/ 	.short	(.L_19 - .L_18)


	//   ....[0]....
.L_18:
        /*0070*/ 	.word	0x000009b0


	//----- nvinfo : EIATTR_CBANK_PARAM_SIZE
	.align		4
.L_19:
        /*0074*/ 	.byte	0x03, 0x19
        /*0076*/ 	.short	0x0020


	//----- nvinfo : EIATTR_PARAM_CBANK
	.align		4
        /*0078*/ 	.byte	0x04, 0x0a
        /*007a*/ 	.short	(.L_21 - .L_20)
	.align		4
.L_20:
        /*007c*/ 	.word	index@(.nv.constant0._Z10convKernelPiS_S_ii)
        /*0080*/ 	.short	0x0380
        /*0082*/ 	.short	0x0020


	//----- nvinfo : EIATTR_SW_WAR
	.align		4
.L_21:
        /*0084*/ 	.byte	0x04, 0x36
        /*0086*/ 	.short	(.L_23 - .L_22)
.L_22:
        /*0088*/ 	.word	0x00000008
.L_23:


//--------------------- .nv.callgraph             --------------------------
	.section	.nv.callgraph,"",@"SHT_CUDA_CALLGRAPH"
	.align	4
	.sectionentsize	8
	.align		4
        /*0000*/ 	.word	0x00000000
	.align		4
        /*0004*/ 	.word	0xffffffff
	.align		4
        /*0008*/ 	.word	0x00000000
	.align		4
        /*000c*/ 	.word	0xfffffffe
	.align		4
        /*0010*/ 	.word	0x00000000
	.align		4
        /*0014*/ 	.word	0xfffffffd
	.align		4
        /*0018*/ 	.word	0x00000000
	.align		4
        /*001c*/ 	.word	0xfffffffc


//--------------------- .text._Z10convKernelPiS_S_ii --------------------------
	.section	.text._Z10convKernelPiS_S_ii,"ax",@progbits
	.align	128
        .global         _Z10convKernelPiS_S_ii
        .type           _Z10convKernelPiS_S_ii,@function
        .size           _Z10convKernelPiS_S_ii,(.L_x_6 - _Z10convKernelPiS_S_ii)
        .other          _Z10convKernelPiS_S_ii,@"STO_CUDA_ENTRY STV_DEFAULT"
_Z10convKernelPiS_S_ii:
.text._Z10convKernelPiS_S_ii:
[----:B------:R-:W-:Y:S01]  /*0000*/  LDC R1, c[0x0][0x37c] ;  /* 0x0000df00ff017b82 */ /* 0x000fe20000000800 */
[----:B------:R-:W0:Y:S07]  /*0010*/  S2R R0, SR_TID.X ;  /* 0x0000000000007919 */ /* 0x000e2e0000002100 */
[----:B------:R-:W0:Y:S01]  /*0020*/  S2UR UR4, SR_CTAID.X ;  /* 0x00000000000479c3 */ /* 0x000e220000002500 */
[----:B------:R-:W1:Y:S07]  /*0030*/  LDCU.64 UR8, c[0x0][0x358] ;  /* 0x00006b00ff0877ac */ /* 0x000e6e0008000a00 */
[----:B------:R-:W0:Y:S08]  /*0040*/  LDC R9, c[0x0][0x360] ;  /* 0x0000d800ff097b82 */ /* 0x000e300000000800 */
[----:B------:R-:W2:Y:S01]  /*0050*/  LDC.64 R2, c[0x0][0x380] ;  /* 0x0000e000ff027b82 */ /* 0x000ea20000000a00 */
[----:B0-----:R-:W-:-:S04]  /*0060*/  IMAD R8, R9, UR4, R0 ;  /* 0x0000000409087c24 */ /* 0x001fc8000f8e0200 */
[----:B--2---:R-:W-:-:S05]  /*0070*/  IMAD.WIDE R2, R8, 0x4, R2 ;  /* 0x0000000408027825 */ /* 0x004fca00078e0202 */
[----:B-1----:R-:W2:Y:S01]  /*0080*/  LDG.E R5, desc[UR8][R2.64] ;  /* 0x0000000802057981 */ /* 0x002ea2000c1e1900 */
[----:B------:R-:W0:Y:S01]  /*0090*/  S2UR UR5, SR_CgaCtaId ;  /* 0x00000000000579c3 */ /* 0x000e220000008800 */
[----:B------:R-:W-:Y:S01]  /*00a0*/  UMOV UR4, 0x400 ;  /* 0x0000040000047882 */ /* 0x000fe20000000000 */
[----:B------:R-:W-:Y:S01]  /*00b0*/  HFMA2 R12, -RZ, RZ, 0, 0 ;  /* 0x00000000ff0c7431 */ /* 0x000fe200000001ff */
[----:B0-----:R-:W-:-:S06]  /*00c0*/  ULEA UR4, UR5, UR4, 0x18 ;  /* 0x0000000405047291 */ /* 0x001fcc000f8ec0ff */
[----:B------:R-:W-:-:S05]  /*00d0*/  LEA R10, R0, UR4, 0x2 ;  /* 0x00000004000a7c11 */ /* 0x000fca000f8e10ff */
[----:B------:R-:W0:Y:S02]  /*00e0*/  LDCU UR4, c[0x0][0x39c] ;  /* 0x00007380ff0477ac */ /* 0x000e240008000800 */
[----:B0-----:R-:W-:Y:S01]  /*00f0*/  UISETP.GE.AND UP0, UPT, UR4, 0x1, UPT ;  /* 0x000000010400788c */ /* 0x001fe2000bf06270 */
[----:B--2---:R0:W-:Y:S01]  /*0100*/  STS [R10], R5 ;  /* 0x000000050a007388 */ /* 0x0041e20000000800 */
[----:B------:R-:W-:Y:S07]  /*0110*/  BAR.SYNC.DEFER_BLOCKING 0x0 ;  /* 0x0000000000007b1d */ /* 0x000fee0000010000 */
[----:B------:R-:W-:Y:S05]  /*0120*/  BRA.U !UP0, `(.L_x_0) ;  /* 0x0000000908147547 */ /* 0x000fea000b800000 */
[----:B------:R-:W-:Y:S01]  /*0130*/  UISETP.GE.U32.AND UP0, UPT, UR4, 0x8, UPT ;  /* 0x000000080400788c */ /* 0x000fe2000bf06070 */
[----:B------:R-:W-:Y:S01]  /*0140*/  MOV R11, RZ ;  /* 0x000000ff000b7202 */ /* 0x000fe20000000f00 */
[----:B------:R-:W-:Y:S01]  /*0150*/  ULOP3.LUT UR5, UR4, 0x7, URZ, 0xc0, !UPT ;  /* 0x0000000704057892 */ /* 0x000fe2000f8ec0ff */
[----:B------:R-:W-:-:S03]  /*0160*/  IMAD.MOV.U32 R12, RZ, RZ, RZ ;  /* 0x000000ffff0c7224 */ /* 0x000fc600078e00ff */
[----:B------:R-:W-:-:S03]  /*0170*/  UISETP.NE.AND UP1, UPT, UR5, URZ, UPT ;  /* 0x000000ff0500728c */ /* 0x000fc6000bf25270 */
[----:B------:R-:W-:Y:S08]  /*0180*/  BRA.U !UP0, `(.L_x_1) ;  /* 0x0000000108e87547 */ /* 0x000ff0000b800000 */
[----:B------:R-:W-:Y:S01]  /*0190*/  ULOP3.LUT UR4, UR4, 0x7ffffff8, URZ, 0xc0, !UPT ;  /* 0x7ffffff804047892 */ /* 0x000fe2000f8ec0ff */
[----:B------:R-:W-:-:S05]  /*01a0*/  CS2R R12, SRZ ;  /* 0x00000000000c7805 */ /* 0x000fca000001ff00 */
[----:B------:R-:W-:-:S07]  /*01b0*/  MOV R11, UR4 ;  /* 0x00000004000b7c02 */ /* 0x000fce0008000f00 */
.L_x_2:
[----:B------:R-:W-:Y:S01]  /*01c0*/  IADD3 R24, PT, PT, R0, R13, RZ ;  /* 0x0000000d00187210 */ /* 0x000fe20007ffe0ff */
[C---:B------:R-:W-:Y:S01]  /*01d0*/  IMAD.WIDE R6, R13.reuse, 0x4, R2 ;  /* 0x000000040d067825 */ /* 0x040fe200078e0202 */
[----:B------:R-:W-:Y:S02]  /*01e0*/  LEA R14, R13, R10, 0x2 ;  /* 0x0000000a0d0e7211 */ /* 0x000fe400078e10ff */
[C---:B------:R-:W-:Y:S01]  /*01f0*/  ISETP.GE.U32.AND P1, PT, R24.reuse, R9, PT ;  /* 0x000000091800720c */ /* 0x040fe20003f26070 */
[----:B------:R-:W-:-:S05]  /*0200*/  VIADD R4, R24, 0x1 ;  /* 0x0000000118047836 */ /* 0x000fca0000000000 */
[----:B------:R-:W-:Y:S02]  /*0210*/  ISETP.GE.U32.AND P0, PT, R4, R9, PT ;  /* 0x000000090400720c */ /* 0x000fe40003f06070 */
[----:B0-----:R-:W0:Y:S05]  /*0220*/  LDC.64 R4, c[0x0][0x388] ;  /* 0x0000e200ff047b82 */ /* 0x001e2a0000000a00 */
[----:B------:R-:W1:Y:S06]  /*0230*/  @!P1 LDS R17, [R14] ;  /* 0x000000000e119984 */ /* 0x000e6c0000000800 */
[----:B------:R-:W2:Y:S01]  /*0240*/  @P0 LDG.E R15, desc[UR8][R6.64+0x4] ;  /* 0x00000408060f0981 */ /* 0x000ea2000c1e1900 */
[----:B0-----:R-:W-:-:S05]  /*0250*/  IMAD.WIDE.U32 R4, R13, 0x4, R4 ;  /* 0x000000040d047825 */ /* 0x001fca00078e0004 */
[----:B------:R-:W1:Y:S04]  /*0260*/  LDG.E R18, desc[UR8][R4.64] ;  /* 0x0000000804127981 */ /* 0x000e68000c1e1900 */
[----:B------:R-:W2:Y:S01]  /*0270*/  LDG.E R16, desc[UR8][R4.64+0x4] ;  /* 0x0000040804107981 */ /* 0x000ea2000c1e1900 */
[C---:B------:R-:W-:Y:S02]  /*0280*/  IADD3 R20, PT, PT, R24.reuse, 0x2, RZ ;  /* 0x0000000218147810 */ /* 0x040fe40007ffe0ff */
[----:B------:R-:W-:Y:S01]  /*0290*/  IADD3 R22, PT, PT, R24, 0x4, RZ ;  /* 0x0000000418167810 */ /* 0x000fe20007ffe0ff */
[----:B------:R-:W3:Y:S04]  /*02a0*/  LDG.E R26, desc[UR8][R4.64+0x8] ;  /* 0x00000808041a7981 */ /* 0x000ee8000c1e1900 */
[----:B------:R-:W1:Y:S01]  /*02b0*/  @P1 LDG.E R17, desc[UR8][R6.64] ;  /* 0x0000000806111981 */ /* 0x000e62000c1e1900 */
[-C--:B------:R-:W-:Y:S01]  /*02c0*/  ISETP.GE.U32.AND P1, PT, R20, R9.reuse, PT ;  /* 0x000000091400720c */ /* 0x080fe20003f26070 */
[----:B------:R-:W-:Y:S01]  /*02d0*/  VIADD R20, R24, 0x3 ;  /* 0x0000000318147836 */ /* 0x000fe20000000000 */
[-C--:B------:R-:W-:Y:S01]  /*02e0*/  ISETP.GE.U32.AND P3, PT, R22, R9.reuse, PT ;  /* 0x000000091600720c */ /* 0x080fe20003f66070 */
[----:B------:R-:W4:Y:S03]  /*02f0*/  LDG.E R25, desc[UR8][R4.64+0xc] ;  /* 0x00000c0804197981 */ /* 0x000f26000c1e1900 */
[----:B------:R-:W-:-:S02]  /*0300*/  ISETP.GE.U32.AND P2, PT, R20, R9, PT ;  /* 0x000000091400720c */ /* 0x000fc40003f46070 */
[C---:B------:R-:W-:Y:S01]  /*0310*/  IADD3 R20, PT, PT, R24.reuse, 0x5, RZ ;  /* 0x0000000518147810 */ /* 0x040fe20007ffe0ff */
[----:B------:R-:W-:-:S03]  /*0320*/  VIADD R22, R24, 0x6 ;  /* 0x0000000618167836 */ /* 0x000fc60000000000 */
[-C--:B------:R-:W-:Y:S01]  /*0330*/  ISETP.GE.U32.AND P4, PT, R20, R9.reuse, PT ;  /* 0x000000091400720c */ /* 0x080fe20003f86070 */
[----:B------:R-:W3:Y:S01]  /*0340*/  @P1 LDG.E R19, desc[UR8][R6.64+0x8] ;  /* 0x0000080806131981 */ /* 0x000ee2000c1e1900 */
[-C--:B------:R-:W-:Y:S02]  /*0350*/  ISETP.GE.U32.AND P5, PT, R22, R9.reuse, PT ;  /* 0x000000091600720c */ /* 0x080fe40003fa6070 */
[----:B------:R-:W-:Y:S01]  /*0360*/  IADD3 R22, PT, PT, R24, 0x7, RZ ;  /* 0x0000000718167810 */ /* 0x000fe20007ffe0ff */
[----:B------:R-:W5:Y:S04]  /*0370*/  @P3 LDG.E R23, desc[UR8][R6.64+0x10] ;  /* 0x0000100806173981 */ /* 0x000f68000c1e1900 */
[----:B------:R-:W4:Y:S01]  /*0380*/  @P2 LDG.E R20, desc[UR8][R6.64+0xc] ;  /* 0x00000c0806142981 */ /* 0x000f22000c1e1900 */
[----:B------:R-:W-:-:S03]  /*0390*/  ISETP.GE.U32.AND P6, PT, R22, R9, PT ;  /* 0x000000091600720c */ /* 0x000fc60003fc6070 */
[----:B------:R-:W5:Y:S04]  /*03a0*/  @P4 LDG.E R22, desc[UR8][R6.64+0x14] ;  /* 0x0000140806164981 */ /* 0x000f68000c1e1900 */
[----:B------:R-:W5:Y:S06]  /*03b0*/  @P5 LDG.E R21, desc[UR8][R6.64+0x18] ;  /* 0x0000180806155981 */ /* 0x000f6c000c1e1900 */
[----:B------:R-:W5:Y:S04]  /*03c0*/  @P6 LDG.E R24, desc[UR8][R6.64+0x1c] ;  /* 0x00001c0806186981 */ /* 0x000f68000c1e1900 */
[----:B------:R-:W2:Y:S01]  /*03d0*/  @!P0 LDS R15, [R14+0x4] ;  /* 0x000004000e0f8984 */ /* 0x000ea20000000800 */
[----:B-1----:R-:W-:-:S03]  /*03e0*/  IMAD R18, R18, R17, R12 ;  /* 0x0000001112127224 */ /* 0x002fc600078e020c */
[----:B------:R-:W5:Y:S04]  /*03f0*/  LDG.E R12, desc[UR8][R4.64+0x10] ;  /* 0x00001008040c7981 */ /* 0x000f68000c1e1900 */
[----:B------:R-:W5:Y:S01]  /*0400*/  LDG.E R17, desc[UR8][R4.64+0x14] ;  /* 0x0000140804117981 */ /* 0x000f62000c1e1900 */
[----:B--2---:R-:W-:-:S03]  /*0410*/  IMAD R18, R16, R15, R18 ;  /* 0x0000000f10127224 */ /* 0x004fc600078e0212 */
[----:B------:R-:W2:Y:S04]  /*0420*/  LDG.E R16, desc[UR8][R4.64+0x18] ;  /* 0x0000180804107981 */ /* 0x000ea8000c1e1900 */
[----:B------:R-:W2:Y:S04]  /*0430*/  LDG.E R15, desc[UR8][R4.64+0x1c] ;  /* 0x00001c08040f7981 */ /* 0x000ea8000c1e1900 */
[----:B------:R-:W3:Y:S04]  /*0440*/  @!P1 LDS R19, [R14+0x8] ;  /* 0x000008000e139984 */ /* 0x000ee80000000800 */
[----:B------:R-:W4:Y:S04]  /*0450*/  @!P2 LDS R20, [R14+0xc] ;  /* 0x00000c000e14a984 */ /* 0x000f280000000800 */
[----:B------:R-:W5:Y:S04]  /*0460*/  @!P3 LDS R23, [R14+0x10] ;  /* 0x000010000e17b984 */ /* 0x000f680000000800 */
[----:B------:R-:W0:Y:S04]  /*0470*/  @!P4 LDS R22, [R14+0x14] ;  /* 0x000014000e16c984 */ /* 0x000e280000000800 */
[----:B------:R-:W2:Y:S04]  /*0480*/  @!P5 LDS R21, [R14+0x18] ;  /* 0x000018000e15d984 */ /* 0x000ea80000000800 */
[----:B------:R-:W1:Y:S01]  /*0490*/  @!P6 LDS R24, [R14+0x1c] ;  /* 0x00001c000e18e984 */ /* 0x000e620000000800 */
[----:B------:R-:W-:-:S04]  /*04a0*/  IADD3 R13, PT, PT, R13, 0x8, RZ ;  /* 0x000000080d0d7810 */ /* 0x000fc80007ffe0ff */
[----:B------:R-:W-:Y:S01]  /*04b0*/  ISETP.NE.AND P0, PT, R13, R11, PT ;  /* 0x0000000b0d00720c */ /* 0x000fe20003f05270 */
[----:B---3--:R-:W-:-:S04]  /*04c0*/  IMAD R18, R26, R19, R18 ;  /* 0x000000131a127224 */ /* 0x008fc800078e0212 */
[----:B----4-:R-:W-:-:S04]  /*04d0*/  IMAD R18, R25, R20, R18 ;  /* 0x0000001419127224 */ /* 0x010fc800078e0212 */
[----:B-----5:R-:W-:-:S04]  /*04e0*/  IMAD R12, R12, R23, R18 ;  /* 0x000000170c0c7224 */ /* 0x020fc800078e0212 */
[----:B0-----:R-:W-:-:S04]  /*04f0*/  IMAD R12, R17, R22, R12 ;  /* 0x00000016110c7224 */ /* 0x001fc800078e020c */
[----:B--2---:R-:W-:-:S04]  /*0500*/  IMAD R12, R16, R21, R12 ;  /* 0x00000015100c7224 */ /* 0x004fc800078e020c */
[----:B-1----:R-:W-:Y:S01]  /*0510*/  IMAD R12, R15, R24, R12 ;  /* 0x000000180f0c7224 */ /* 0x002fe200078e020c */
[----:B------:R-:W-:Y:S06]  /*0520*/  @P0 BRA `(.L_x_2) ;  /* 0xfffffffc00240947 */ /* 0x000fec000383ffff */
.L_x_1:
[----:B------:R-:W-:Y:S05]  /*0530*/  BRA.U !UP1, `(.L_x_0) ;  /* 0x0000000509107547 */ /* 0x000fea000b800000 */
[----:B------:R-:W1:Y:S01]  /*0540*/  LDCU UR4, c[0x0][0x39c] ;  /* 0x00007380ff0477ac */ /* 0x000e620008000800 */
[----:B------:R-:W-:Y:S02]  /*0550*/  UISETP.GE.U32.AND UP0, UPT, UR5, 0x4, UPT ;  /* 0x000000040500788c */ /* 0x000fe4000bf06070 */
[----:B-1----:R-:W-:-:S04]  /*0560*/  ULOP3.LUT UR6, UR4, 0x3, URZ, 0xc0, !UPT ;  /* 0x0000000304067892 */ /* 0x002fc8000f8ec0ff */
[----:B------:R-:W-:-:S03]  /*0570*/  UISETP.NE.AND UP1, UPT, UR6, URZ, UPT ;  /* 0x000000ff0600728c */ /* 0x000fc6000bf25270 */
[----:B------:R-:W-:Y:S08]  /*0580*/  BRA.U !UP0, `(.L_x_3) ;  /* 0x0000000108747547 */ /* 0x000ff0000b800000 */
[----:B------:R-:W-:-:S05]  /*0590*/  IMAD.IADD R14, R11, 0x1, R0 ;  /* 0x000000010b0e7824 */ /* 0x000fca00078e0200 */
[CC--:B------:R-:W-:Y:S02]  /*05a0*/  ISETP.GE.U32.AND P0, PT, R14.reuse, R9.reuse, PT ;  /* 0x000000090e00720c */ /* 0x0c0fe40003f06070 */
[C---:B------:R-:W-:Y:S02]  /*05b0*/  IADD3 R4, PT, PT, R14.reuse, 0x1, RZ ;  /* 0x000000010e047810 */ /* 0x040fe40007ffe0ff */
[----:B------:R-:W-:Y:S02]  /*05c0*/  IADD3 R6, PT, PT, R14, 0x2, RZ ;  /* 0x000000020e067810 */ /* 0x000fe40007ffe0ff */
[-C--:B------:R-:W-:Y:S01]  /*05d0*/  ISETP.GE.U32.AND P1, PT, R4, R9.reuse, PT ;  /* 0x000000090400720c */ /* 0x080fe20003f26070 */
[----:B------:R-:W-:Y:S01]  /*05e0*/  VIADD R4, R14, 0x3 ;  /* 0x000000030e047836 */ /* 0x000fe20000000000 */
[----:B------:R-:W-:Y:S01]  /*05f0*/  ISETP.GE.U32.AND P2, PT, R6, R9, PT ;  /* 0x000000090600720c */ /* 0x000fe20003f46070 */
[----:B------:R-:W-:-:S03]  /*0600*/  IMAD.WIDE.U32 R6, R11, 0x4, R2 ;  /* 0x000000040b067825 */ /* 0x000fc600078e0002 */
[----:B------:R-:W-:Y:S02]  /*0610*/  ISETP.GE.U32.AND P3, PT, R4, R9, PT ;  /* 0x000000090400720c */ /* 0x000fe40003f66070 */
[----:B------:R-:W2:Y:S01]  /*0620*/  @P0 LDG.E R13, desc[UR8][R6.64] ;  /* 0x00000008060d0981 */ /* 0x000ea2000c1e1900 */
[----:B0-----:R-:W0:Y:S04]  /*0630*/  LDC.64 R4, c[0x0][0x388] ;  /* 0x0000e200ff047b82 */ /* 0x001e280000000a00 */
[----:B------:R-:W3:Y:S04]  /*0640*/  @P1 LDG.E R15, desc[UR8][R6.64+0x4] ;  /* 0x00000408060f1981 */ /* 0x000ee8000c1e1900 */
[----:B------:R-:W4:Y:S04]  /*0650*/  @P2 LDG.E R17, desc[UR8][R6.64+0x8] ;  /* 0x0000080806112981 */ /* 0x000f28000c1e1900 */
[----:B------:R-:W5:Y:S01]  /*0660*/  @P3 LDG.E R19, desc[UR8][R6.64+0xc] ;  /* 0x00000c0806133981 */ /* 0x000f62000c1e1900 */
[----:B0-----:R-:W-:-:S05]  /*0670*/  IMAD.WIDE.U32 R4, R11, 0x4, R4 ;  /* 0x000000040b047825 */ /* 0x001fca00078e0004 */
[----:B------:R-:W2:Y:S04]  /*0680*/  LDG.E R14, desc[UR8][R4.64] ;  /* 0x00000008040e7981 */ /* 0x000ea8000c1e1900 */
[----:B------:R-:W3:Y:S04]  /*0690*/  LDG.E R16, desc[UR8][R4.64+0x4] ;  /* 0x0000040804107981 */ /* 0x000ee8000c1e1900 */
[----:B------:R-:W4:Y:S04]  /*06a0*/  LDG.E R18, desc[UR8][R4.64+0x8] ;  /* 0x0000080804127981 */ /* 0x000f28000c1e1900 */
[----:B------:R-:W5:Y:S01]  /*06b0*/  LDG.E R20, desc[UR8][R4.64+0xc] ;  /* 0x00000c0804147981 */ /* 0x000f62000c1e1900 */
[----:B------:R-:W-:-:S02]  /*06c0*/  LEA R21, R11, R10, 0x2 ;  /* 0x0000000a0b157211 */ /* 0x000fc400078e10ff */
[----:B------:R-:W-:-:S03]  /*06d0*/  IADD3 R11, PT, PT, R11, 0x4, RZ ;  /* 0x000000040b0b7810 */ /* 0x000fc60007ffe0ff */
[----:B------:R-:W2:Y:S04]  /*06e0*/  @!P0 LDS R13, [R21] ;  /* 0x00000000150d8984 */ /* 0x000ea80000000800 */
[----:B------:R-:W3:Y:S04]  /*06f0*/  @!P1 LDS R15, [R21+0x4] ;  /* 0x00000400150f9984 */ /* 0x000ee80000000800 */
[----:B------:R-:W4:Y:S04]  /*0700*/  @!P2 LDS R17, [R21+0x8] ;  /* 0x000008001511a984 */ /* 0x000f280000000800 */
[----:B------:R-:W5:Y:S01]  /*0710*/  @!P3 LDS R19, [R21+0xc] ;  /* 0x00000c001513b984 */ /* 0x000f620000000800 */
[----:B--2---:R-:W-:-:S04]  /*0720*/  IMAD R13, R14, R13, R12 ;  /* 0x0000000d0e0d7224 */ /* 0x004fc800078e020c */
[----:B---3--:R-:W-:-:S04]  /*0730*/  IMAD R13, R16, R15, R13 ;  /* 0x0000000f100d7224 */ /* 0x008fc800078e020d */
[----:B----4-:R-:W-:-:S04]  /*0740*/  IMAD R13, R18, R17, R13 ;  /* 0x00000011120d7224 */ /* 0x010fc800078e020d */
[----:B-----5:R-:W-:-:S07]  /*0750*/  IMAD R12, R20, R19, R13 ;  /* 0x00000013140c7224 */ /* 0x020fce00078e020d */
.L_x_3:
[----:B------:R-:W-:Y:S05]  /*0760*/  BRA.U !UP1, `(.L_x_0) ;  /* 0x0000000109847547 */ /* 0x000fea000b800000 */
[----:B------:R-:W-:Y:S02]  /*0770*/  UISETP.NE.AND UP0, UPT, UR6, 0x1, UPT ;  /* 0x000000010600788c */ /* 0x000fe4000bf05270 */
[----:B------:R-:W-:-:S04]  /*0780*/  ULOP3.LUT UR4, UR4, 0x1, URZ, 0xc0, !UPT ;  /* 0x0000000104047892 */ /* 0x000fc8000f8ec0ff */
[----:B------:R-:W-:-:S03]  /*0790*/  UISETP.NE.U32.AND UP1, UPT, UR4, 0x1, UPT ;  /* 0x000000010400788c */ /* 0x000fc6000bf25070 */
[----:B------:R-:W-:Y:S08]  /*07a0*/  BRA.U !UP0, `(.L_x_4) ;  /* 0x0000000108487547 */ /* 0x000ff0000b800000 */
[----:B------:R-:W-:Y:S01]  /*07b0*/  IMAD.IADD R4, R11, 0x1, R0 ;  /* 0x000000010b047824 */ /* 0x000fe200078e0200 */
[----:B------:R-:W1:Y:S04]  /*07c0*/  LDC.64 R6, c[0x0][0x388] ;  /* 0x0000e200ff067b82 */ /* 0x000e680000000a00 */
[C---:B------:R-:W-:Y:S02]  /*07d0*/  ISETP.GE.U32.AND P0, PT, R4.reuse, R9, PT ;  /* 0x000000090400720c */ /* 0x040fe40003f06070 */
[----:B------:R-:W-:-:S04]  /*07e0*/  IADD3 R4, PT, PT, R4, 0x1, RZ ;  /* 0x0000000104047810 */ /* 0x000fc80007ffe0ff */
[----:B------:R-:W-:-:S07]  /*07f0*/  ISETP.GE.U32.AND P1, PT, R4, R9, PT ;  /* 0x000000090400720c */ /* 0x000fce0003f26070 */
[----:B0-----:R-:W-:-:S05]  /*0800*/  @P0 IMAD.WIDE R4, R11, 0x4, R2 ;  /* 0x000000040b040825 */ /* 0x001fca00078e0202 */
[----:B------:R-:W2:Y:S01]  /*0810*/  @P0 LDG.E R13, desc[UR8][R4.64] ;  /* 0x00000008040d0981 */ /* 0x000ea2000c1e1900 */
[----:B------:R-:W-:-:S05]  /*0820*/  @P1 IMAD.WIDE R14, R11, 0x4, R2 ;  /* 0x000000040b0e1825 */ /* 0x000fca00078e0202 */
[----:B------:R-:W3:Y:S01]  /*0830*/  @P1 LDG.E R17, desc[UR8][R14.64+0x4] ;  /* 0x000004080e111981 */ /* 0x000ee2000c1e1900 */
[----:B-1----:R-:W-:-:S05]  /*0840*/  IMAD.WIDE.U32 R6, R11, 0x4, R6 ;  /* 0x000000040b067825 */ /* 0x002fca00078e0006 */
[----:B------:R-:W2:Y:S04]  /*0850*/  LDG.E R16, desc[UR8][R6.64] ;  /* 0x0000000806107981 */ /* 0x000ea8000c1e1900 */
[----:B------:R-:W3:Y:S01]  /*0860*/  LDG.E R18, desc[UR8][R6.64+0x4] ;  /* 0x0000040806127981 */ /* 0x000ee2000c1e1900 */
[C---:B------:R-:W-:Y:S01]  /*0870*/  LEA R19, R11.reuse, R10, 0x2 ;  /* 0x0000000a0b137211 */ /* 0x040fe200078e10ff */
[----:B------:R-:W-:-:S04]  /*0880*/  VIADD R11, R11, 0x2 ;  /* 0x000000020b0b7836 */ /* 0x000fc80000000000 */
[----:B------:R-:W2:Y:S04]  /*0890*/  @!P0 LDS R13, [R19] ;  /* 0x00000000130d8984 */ /* 0x000ea80000000800 */
[----:B------:R-:W3:Y:S01]  /*08a0*/  @!P1 LDS R17, [R19+0x4] ;  /* 0x0000040013119984 */ /* 0x000ee20000000800 */
[----:B--2---:R-:W-:-:S04]  /*08b0*/  IMAD R12, R16, R13, R12 ;  /* 0x0000000d100c7224 */ /* 0x004fc800078e020c */
[----:B---3--:R-:W-:-:S07]  /*08c0*/  IMAD R12, R18, R17, R12 ;  /* 0x00000011120c7224 */ /* 0x008fce00078e020c */
.L_x_4:
[----:B------:R-:W-:Y:S05]  /*08d0*/  BRA.U UP1, `(.L_x_0) ;  /* 0x0000000101287547 */ /* 0x000fea000b800000 */
[----:B------:R-:W-:Y:S01]  /*08e0*/  IADD3 R0, PT, PT, R0, R11, RZ ;  /* 0x0000000b00007210 */ /* 0x000fe20007ffe0ff */
[----:B0-----:R-:W0:Y:S03]  /*08f0*/  LDC.64 R4, c[0x0][0x388] ;  /* 0x0000e200ff047b82 */ /* 0x001e260000000a00 */
[----:B------:R-:W-:-:S13]  /*0900*/  ISETP.GE.U32.AND P0, PT, R0, R9, PT ;  /* 0x000000090000720c */ /* 0x000fda0003f06070 */
[----:B------:R-:W-:-:S05]  /*0910*/  @P0 IMAD.WIDE R2, R11, 0x4, R2 ;  /* 0x000000040b020825 */ /* 0x000fca00078e0202 */
[----:B------:R-:W2:Y:S01]  /*0920*/  @P0 LDG.E R7, desc[UR8][R2.64] ;  /* 0x0000000802070981 */ /* 0x000ea2000c1e1900 */
[----:B0-----:R-:W-:-:S06]  /*0930*/  IMAD.WIDE.U32 R4, R11, 0x4, R4 ;  /* 0x000000040b047825 */ /* 0x001fcc00078e0004 */
[----:B------:R-:W2:Y:S01]  /*0940*/  LDG.E R4, desc[UR8][R4.64] ;  /* 0x0000000804047981 */ /* 0x000ea2000c1e1900 */
[----:B------:R-:W-:-:S05]  /*0950*/  @!P0 LEA R10, R11, R10, 0x2 ;  /* 0x0000000a0b0a8211 */ /* 0x000fca00078e10ff */
[----:B------:R-:W2:Y:S02]  /*0960*/  @!P0 LDS R7, [R10] ;  /* 0x000000000a078984 */ /* 0x000ea40000000800 */
[----:B--2---:R-:W-:-:S07]  /*0970*/  IMAD R12, R4, R7, R12 ;  /* 0x00000007040c7224 */ /* 0x004fce00078e020c */
.L_x_0:
[----:B------:R-:W1:Y:S02]  /*0980*/  LDC.64 R2, c[0x0][0x390] ;  /* 0x0000e400ff027b82 */ /* 0x000e640000000a00 */
[----:B-1----:R-:W-:-:S05]  /*0990*/  IMAD.WIDE R8, R8, 0x4, R2 ;  /* 0x0000000408087825 */ /* 0x002fca00078e0202 */
[----:B------:R-:W-:Y:S01]  /*09a0*/  STG.E desc[UR8][R8.64], R12 ;  /* 0x0000000c08007986 */ /* 0x000fe2000c101908 */
[----:B------:R-:W-:Y:S05]  /*09b0*/  EXIT ;  /* 0x000000000000794d */ /* 0x000fea0003800000 */
.L_x_5:
[----:B------:R-:W-:-:S00]  /*09c0*/  BRA `(.L_x_5) ;  /* 0xfffffffc00fc7947 */ /* 0x000fc0000383ffff */
[----:B------:R-:W-:-:S00]  /*09d0*/  NOP ;  /* 0x0000000000007918 */ /* 0x000fc00000000000 */
        /* <DEDUP_REMOVED lines=10> */
.L_x_6:


//--------------------- .nv.shared._Z10convKernelPiS_S_ii --------------------------
	.section	.nv.shared._Z10convKernelPiS_S_ii,"aw",@nobits
	.sectionflags	@""
	.align	4
.nv.shared._Z10convKernelPiS_S_ii:
	.zero		5120


//--------------------- .nv.shared.reserved.0     --------------------------
	.section	.nv.shared.reserved.0,"aw",@nobits
	.weak		__nv_reservedSMEM_offset_0_alias
	.size		__nv_reservedSMEM_offset_0_alias, 0, 64
	.other		__nv_reservedSMEM_offset_0_alias,@"STO_CUDA_RESERVED_SHARED STV_DEFAULT"
__nv_reservedSMEM_offset_0_alias:
	.zero		0
	.zero		64


//--------------------- .nv.constant0._Z10convKernelPiS_S_ii --------------------------
	.section	.nv.constant0._Z10convKernelPiS_S_ii,"a",@progbits
	.sectionflags	@""
	.align	4
.nv.constant0._Z10convKernelPiS_S_ii:
	.zero		928


//--------------------- SYMBOLS --------------------------

	.type		.nv.reservedSmem.offset0,@object
	.size		.nv.reservedSmem.offset0,0x4
	.type		.nv.reservedSmem.cap,@object
	.size		.nv.reservedSmem.cap,0x4
